//
// Generated by NVIDIA NVVM Compiler
//
// Compiler Build ID: CL-36424714
// Cuda compilation tools, release 13.0, V13.0.88
// Based on NVVM 20.0.0
//

.version 9.0
.target sm_100
.address_size 64

	// .globl	_Z10warpReducev
.extern .func  (.param .b32 func_retval0) vprintf
(
	.param .b64 vprintf_param_0,
	.param .b64 vprintf_param_1
)
;
.global .align 1 .b8 $str[44] = {66, 101, 102, 111, 114, 101, 32, 115, 104, 117, 102, 102, 108, 101, 58, 32, 84, 104, 114, 101, 97, 100, 32, 37, 100, 32, 102, 105, 110, 97, 108, 32, 118, 97, 108, 117, 101, 32, 61, 32, 37, 100, 10};
.global .align 1 .b8 $str$1[43] = {65, 102, 116, 101, 114, 32, 115, 104, 117, 102, 102, 108, 101, 58, 32, 84, 104, 114, 101, 97, 100, 32, 37, 100, 32, 102, 105, 110, 97, 108, 32, 118, 97, 108, 117, 101, 32, 61, 32, 37, 100, 10};

.visible .entry _Z10warpReducev()
{
	.local .align 8 .b8 	__local_depot0[8];
	.reg .b64 	%SP;
	.reg .b64 	%SPL;
	.reg .pred 	%p<2>;
	.reg .b32 	%r<9>;
	.reg .b64 	%rd<7>;

	mov.u64 	%SPL, __local_depot0;
	cvta.local.u64 	%SP, %SPL;
	add.u64 	%rd1, %SP, 0;
	add.u64 	%rd2, %SPL, 0;
	mov.u32 	%r1, %tid.x;
	and.b32  	%r2, %r1, 31;
	st.local.v2.u32 	[%rd2], {%r1, %r2};
	mov.u64 	%rd3, $str;
	cvta.global.u64 	%rd4, %rd3;
	{ // callseq 0, 0
	.param .b64 param0;
	st.param.b64 	[param0], %rd4;
	.param .b64 param1;
	st.param.b64 	[param1], %rd1;
	.param .b32 retval0;
	call.uni (retval0), 
	vprintf, 
	(
	param0, 
	param1
	);
	ld.param.b32 	%r3, [retval0];
	} // callseq 0
	shfl.sync.bfly.b32	%r5|%p1, %r2, 16, 31, -1;
	add.s32 	%r6, %r5, %r2;
	st.local.v2.u32 	[%rd2], {%r1, %r6};
	mov.u64 	%rd5, $str$1;
	cvta.global.u64 	%rd6, %rd5;
	{ // callseq 1, 0
	.param .b64 param0;
	st.param.b64 	[param0], %rd6;
	.param .b64 param1;
	st.param.b64 	[param1], %rd1;
	.param .b32 retval0;
	call.uni (retval0), 
	vprintf, 
	(
	param0, 
	param1
	);
	ld.param.b32 	%r7, [retval0];
	} // callseq 1
	ret;

}


// ===== COMPILED SASS (sm_100) =====

	.target	sm_100

	.elftype	@"ET_EXEC"


//--------------------- .note.nv.tkinfo           --------------------------
	.section	.note.nv.tkinfo,"",@"SHT_NOTE"
	.sectionflags	@"SHF_NOTE_NV_TKINFO"
	.tkinfo
        /*0018*/ 	.word	0x00000002
        /*0030*/ 	.string	""
        /*0030*/ 	.string	"ptxas"
        /*0030*/ 	.string	"Cuda compilation tools, release 13.0, V13.0.88"
        /*0030*/ 	.string	"Build cuda_13.0.r13.0/compiler.36424714_0"
        /*0030*/ 	.string	"-arch sm_100 -m 64 "



//--------------------- .note.nv.cuinfo           --------------------------
	.section	.note.nv.cuinfo,"",@"SHT_NOTE"
	.sectionflags	@"SHF_NOTE_NV_CUINFO"
        /*0018*/ 	.short	0x0002
        /*001a*/ 	.short	0x0064
        /*001c*/ 	.short	0x0082
	.zero		2


//--------------------- .nv.info                  --------------------------
	.section	.nv.info,"",@"SHT_CUDA_INFO"
	.align	4


	//----- nvinfo : EIATTR_REGCOUNT
	.align		4
        /*0000*/ 	.byte	0x04, 0x2f
        /*0002*/ 	.short	(.L_3 - .L_2)
	.align		4
.L_2:
        /*0004*/ 	.word	index@(_Z10warpReducev)
        /*0008*/ 	.word	0x00000018


	//----- nvinfo : EIATTR_FRAME_SIZE
	.align		4
.L_3:
        /*000c*/ 	.byte	0x04, 0x11
        /*000e*/ 	.short	(.L_5 - .L_4)
	.align		4
.L_4:
        /*0010*/ 	.word	index@(_Z10warpReducev)
        /*0014*/ 	.word	0x00000008


	//----- nvinfo : EIATTR_MIN_STACK_SIZE
	.align		4
.L_5:
        /*0018*/ 	.byte	0x04, 0x12
        /*001a*/ 	.short	(.L_7 - .L_6)
	.align		4
.L_6:
        /*001c*/ 	.word	index@(_Z10warpReducev)
        /*0020*/ 	.word	0x00000008
.L_7:


//--------------------- .nv.compat                --------------------------
	.section	.nv.compat,"",@"SHT_CUDA_COMPAT_INFO"
	.align	4
        /*0000*/ 	.byte	0x02, 0x09, 0x00, 0x00, 0x02, 0x02, 0x01, 0x00, 0x02, 0x05, 0x05, 0x00, 0x03, 0x07, 0x01, 0x01
        /*0010*/ 	.byte	0x02, 0x03, 0x00, 0x00, 0x02, 0x06, 0x01, 0x00, 0x04, 0x0b, 0x08, 0x00, 0x09, 0x00, 0x00, 0x00
        /*0020*/ 	.byte	0x00, 0x00, 0x00, 0x00


//--------------------- .nv.info._Z10warpReducev  --------------------------
	.section	.nv.info._Z10warpReducev,"",@"SHT_CUDA_INFO"
	.sectionflags	@""
	.align	4


	//----- nvinfo : EIATTR_CUDA_API_VERSION
	.align		4
        /*0000*/ 	.byte	0x04, 0x37
        /*0002*/ 	.short	(.L_9 - .L_8)
.L_8:
        /*0004*/ 	.word	0x00000082


	//----- nvinfo : EIATTR_SPARSE_MMA_MASK
	.align		4
.L_9:
        /*0008*/ 	.byte	0x03, 0x50
        /*000a*/ 	.short	0x0000


	//----- nvinfo : EIATTR_MAXREG_COUNT
	.align		4
        /*000c*/ 	.byte	0x03, 0x1b
        /*000e*/ 	.short	0x00ff


	//----- nvinfo : EIATTR_EXTERNS
	.align		4
        /*0010*/ 	.byte	0x04, 0x0f
        /*0012*/ 	.short	(.L_11 - .L_10)


	//   ....[0]....
	.align		4
.L_10:
        /*0014*/ 	.word	index@(vprintf)


	//----- nvinfo : EIATTR_MERCURY_ISA_VERSION
	.align		4
.L_11:
        /*0018*/ 	.byte	0x03, 0x5f
        /*001a*/ 	.short	0x0101


	//----- nvinfo : EIATTR_COOP_GROUP_MASK_REGIDS
	.align		4
        /*001c*/ 	.byte	0x04, 0x29
        /*001e*/ 	.short	(.L_13 - .L_12)


	//   ....[0]....
.L_12:
        /*0020*/ 	.word	0xffffffff


	//   ....[1]....
        /*0024*/ 	.word	0x0500000f


	//----- nvinfo : EIATTR_COOP_GROUP_INSTR_OFFSETS
	.align		4
.L_13:
        /*0028*/ 	.byte	0x04, 0x28
        /*002a*/ 	.short	(.L_15 - .L_14)


	//   ....[0]....
.L_14:
        /*002c*/ 	.word	0x00000140


	//   ....[1]....
        /*0030*/ 	.word	0x00000250


	//----- nvinfo : EIATTR_VRC_CTA_INIT_COUNT
	.align		4
.L_15:
        /*0034*/ 	.byte	0x02, 0x4a
	.zero		1
	.zero		1


	//----- nvinfo : EIATTR_SYSCALL_OFFSETS
	.align		4
        /*0038*/ 	.byte	0x04, 0x46
        /*003a*/ 	.short	(.L_17 - .L_16)


	//   ....[0]....
.L_16:
        /*003c*/ 	.word	0x00000110


	//   ....[1]....
        /*0040*/ 	.word	0x000001e0


	//----- nvinfo : EIATTR_EXIT_INSTR_OFFSETS
	.align		4
.L_17:
        /*0044*/ 	.byte	0x04, 0x1c
        /*0046*/ 	.short	(.L_19 - .L_18)


	//   ....[0]....
.L_18:
        /*0048*/ 	.word	0x000001f0


	//----- nvinfo : EIATTR_SW_WAR
	.align		4
.L_19:
        /*004c*/ 	.byte	0x04, 0x36
        /*004e*/ 	.short	(.L_21 - .L_20)
.L_20:
        /*0050*/ 	.word	0x00000008
.L_21:


//--------------------- .nv.callgraph             --------------------------
	.section	.nv.callgraph,"",@"SHT_CUDA_CALLGRAPH"
	.align	4
	.sectionentsize	8
	.align		4
        /*0000*/ 	.word	0x00000000
	.align		4
        /*0004*/ 	.word	0xffffffff
	.align		4
        /*0008*/ 	.word	index@(_Z10warpReducev)
	.align		4
        /*000c*/ 	.word	index@(vprintf)
	.align		4
        /*0010*/ 	.word	0x00000000
	.align		4
        /*0014*/ 	.word	0xfffffffe
	.align		4
        /*0018*/ 	.word	0x00000000
	.align		4
        /*001c*/ 	.word	0xfffffffd
	.align		4
        /*0020*/ 	.word	0x00000000
	.align		4
        /*0024*/ 	.word	0xfffffffc


//--------------------- .nv.constant4             --------------------------
	.section	.nv.constant4,"a",@progbits
	.align	8
	.align		8
.nv.constant4:
        /*0000*/ 	.dword	vprintf
	.align		8
        /*0008*/ 	.dword	$str
	.align		8
        /*0010*/ 	.dword	$str$1


//--------------------- .text._Z10warpReducev     --------------------------
	.section	.text._Z10warpReducev,"ax",@progbits
	.align	128
        .global         _Z10warpReducev
        .type           _Z10warpReducev,@function
        .size           _Z10warpReducev,(.L_x_6 - _Z10warpReducev)
        .other          _Z10warpReducev,@"STO_CUDA_ENTRY STV_DEFAULT"
_Z10warpReducev:
.text._Z10warpReducev:
[----:B------:R-:W0:Y:S01]  /*0000*/  LDC R1, c[0x0][0x37c] ;  /* 0x0000df00ff017b82 */ /* 0x000e220000000800 */
[----:B------:R-:W1:Y:S01]  /*0010*/  S2R R16, SR_TID.X ;  /* 0x0000000000107919 */ /* 0x000e620000002100 */
[----:B------:R-:W2:Y:S01]  /*0020*/  LDCU UR4, c[0x0][0x2f8] ;  /* 0x00005f00ff0477ac */ /* 0x000ea20008000800 */
[----:B0-----:R-:W-:Y:S01]  /*0030*/  VIADD R1, R1, 0xfffffff8 ;  /* 0xfffffff801017836 */ /* 0x001fe20000000000 */
[----:B------:R-:W-:Y:S01]  /*0040*/  MOV R19, 0x0 ;  /* 0x0000000000137802 */ /* 0x000fe20000000f00 */
[----:B------:R-:W0:Y:S03]  /*0050*/  LDCU UR5, c[0x0][0x2fc] ;  /* 0x00005f80ff0577ac */ /* 0x000e260008000800 */
[----:B------:R3:W4:Y:S01]  /*0060*/  LDC.64 R8, c[0x4][R19] ;  /* 0x0100000013087b82 */ /* 0x0007220000000a00 */
[----:B------:R-:W5:Y:S01]  /*0070*/  LDCU.64 UR6, c[0x4][0x8] ;  /* 0x01000100ff0677ac */ /* 0x000f620008000a00 */
[----:B--2---:R-:W-:-:S05]  /*0080*/  IADD3 R2, P0, PT, R1, UR4, RZ ;  /* 0x0000000401027c10 */ /* 0x004fca000ff1e0ff */
[----:B0-----:R-:W-:Y:S02]  /*0090*/  IMAD.X R18, RZ, RZ, UR5, P0 ;  /* 0x00000005ff127e24 */ /* 0x001fe400080e06ff */
[----:B------:R-:W-:Y:S01]  /*00a0*/  IMAD.MOV.U32 R6, RZ, RZ, R2 ;  /* 0x000000ffff067224 */ /* 0x000fe200078e0002 */
[----:B-----5:R-:W-:Y:S01]  /*00b0*/  MOV R4, UR6 ;  /* 0x0000000600047c02 */ /* 0x020fe20008000f00 */
[----:B------:R-:W-:Y:S01]  /*00c0*/  IMAD.U32 R5, RZ, RZ, UR7 ;  /* 0x00000007ff057e24 */ /* 0x000fe2000f8e00ff */
[----:B------:R-:W-:Y:S02]  /*00d0*/  MOV R7, R18 ;  /* 0x0000001200077202 */ /* 0x000fe40000000f00 */
[----:B-1----:R-:W-:-:S05]  /*00e0*/  LOP3.LUT R17, R16, 0x1f, RZ, 0xc0, !PT ;  /* 0x0000001f10117812 */ /* 0x002fca00078ec0ff */
[----:B------:R3:W-:Y:S02]  /*00f0*/  STL.64 [R1], R16 ;  /* 0x0000001001007387 */ /* 0x0007e40000100a00 */
[----:B------:R-:W-:-:S07]  /*0100*/  LEPC R20, `(.L_x_0) ;  /* 0x000000001014794e */ /* 0x000fce0000000000 */
[----:B---34-:R-:W-:Y:S05]  /*0110*/  CALL.ABS.NOINC R8 ;  /* 0x0000000008007343 */ /* 0x018fea0003c00000 */
.L_x_0:
[----:B------:R-:W-:-:S03]  /*0120*/  UMOV UR4, 0xffffffff ;  /* 0xffffffff00047882 */ /* 0x000fc60000000000 */
[----:B------:R-:W-:Y:S05]  /*0130*/  BRA.DIV UR4, `(.L_x_1) ;  /* 0x0000000204307947 */ /* 0x000fea000b800000 */
[----:B------:R0:W1:Y:S02]  /*0140*/  SHFL.BFLY PT, R14, R17, 0x10, 0x1f ;  /* 0x0e001f00110e7f89 */ /* 0x00006400000e0000 */
.L_x_4:
[----:B01----:R-:W-:Y:S01]  /*0150*/  IMAD.IADD R17, R17, 0x1, R14 ;  /* 0x0000000111117824 */ /* 0x003fe200078e020e */
[----:B------:R0:W1:Y:S01]  /*0160*/  LDC.64 R8, c[0x4][R19] ;  /* 0x0100000013087b82 */ /* 0x0000620000000a00 */
[----:B------:R-:W2:Y:S01]  /*0170*/  LDCU.64 UR4, c[0x4][0x10] ;  /* 0x01000200ff0477ac */ /* 0x000ea20008000a00 */
[----:B------:R-:W-:Y:S01]  /*0180*/  IMAD.MOV.U32 R6, RZ, RZ, R2 ;  /* 0x000000ffff067224 */ /* 0x000fe200078e0002 */
[----:B------:R-:W-:Y:S01]  /*0190*/  MOV R7, R18 ;  /* 0x0000001200077202 */ /* 0x000fe20000000f00 */
[----:B------:R0:W-:Y:S01]  /*01a0*/  STL.64 [R1], R16 ;  /* 0x0000001001007387 */ /* 0x0001e20000100a00 */
[----:B--2---:R-:W-:Y:S01]  /*01b0*/  IMAD.U32 R4, RZ, RZ, UR4 ;  /* 0x00000004ff047e24 */ /* 0x004fe2000f8e00ff */
[----:B0-----:R-:W-:-:S07]  /*01c0*/  MOV R5, UR5 ;  /* 0x0000000500057c02 */ /* 0x001fce0008000f00 */
[----:B------:R-:W-:-:S07]  /*01d0*/  LEPC R20, `(.L_x_2) ;  /* 0x000000001014794e */ /* 0x000fce0000000000 */
[----:B-1----:R-:W-:Y:S05]  /*01e0*/  CALL.ABS.NOINC R8 ;  /* 0x0000000008007343 */ /* 0x002fea0003c00000 */
.L_x_2:
[----:B------:R-:W-:Y:S05]  /*01f0*/  EXIT ;  /* 0x000000000000794d */ /* 0x000fea0003800000 */
.L_x_1:
[----:B------:R-:W-:Y:S02]  /*0200*/  HFMA2 R12, -RZ, RZ, 0, 9.5367431640625e-07 ;  /* 0x00000010ff0c7431 */ /* 0x000fe400000001ff */
[----:B------:R-:W-:Y:S01]  /*0210*/  IMAD.MOV.U32 R13, RZ, RZ, R17 ;  /* 0x000000ffff0d7224 */ /* 0x000fe200078e0011 */
[----:B------:R-:W-:Y:S01]  /*0220*/  MOV R15, 0xffffffff ;  /* 0xffffffff000f7802 */ /* 0x000fe20000000f00 */
[----:B------:R-:W-:-:S07]  /*0230*/  IMAD.MOV.U32 R11, RZ, RZ, 0x1f ;  /* 0x0000001fff0b7424 */ /* 0x000fce00078e00ff */
[----:B------:R-:W-:Y:S05]  /*0240*/  WARPSYNC.COLLECTIVE R15, `(.L_x_3) ;  /* 0x000000000f087348 */ /* 0x000fea0003c00000 */
[----:B------:R0:W1:Y:S02]  /*0250*/  SHFL.BFLY P6, R14, R13, R12, R11 ;  /* 0x0c00000c0d0e7389 */ /* 0x00006400000c000b */
[----:B01----:R-:W-:Y:S05]  /*0260*/  ENDCOLLECTIVE ;  /* 0x000000000000791b */ /* 0x003fea0003800000 */
.L_x_3:
[----:B------:R-:W-:Y:S05]  /*0270*/  BRA `(.L_x_4) ;  /* 0xfffffffc00b47947 */ /* 0x000fea000383ffff */
.L_x_5:
[----:B------:R-:W-:-:S00]  /*0280*/  BRA `(.L_x_5) ;  /* 0xfffffffc00fc7947 */ /* 0x000fc0000383ffff */
[----:B------:R-:W-:-:S00]  /*0290*/  NOP ;  /* 0x0000000000007918 */ /* 0x000fc00000000000 */
        /* <DEDUP_REMOVED lines=14> */
.L_x_6:


//--------------------- .nv.global.init           --------------------------
	.section	.nv.global.init,"aw",@progbits
.nv.global.init:
	.type		$str$1,@object
	.size		$str$1,($str - $str$1)
$str$1:
        /*0000*/ 	.byte	0x41, 0x66, 0x74, 0x65, 0x72, 0x20, 0x73, 0x68, 0x75, 0x66, 0x66, 0x6c, 0x65, 0x3a, 0x20, 0x54
        /*0010*/ 	.byte	0x68, 0x72, 0x65, 0x61, 0x64, 0x20, 0x25, 0x64, 0x20, 0x66, 0x69, 0x6e, 0x61, 0x6c, 0x20, 0x76
        /*0020*/ 	.byte	0x61, 0x6c, 0x75, 0x65, 0x20, 0x3d, 0x20, 0x25, 0x64, 0x0a, 0x00
	.type		$str,@object
	.size		$str,(.L_0 - $str)
$str:
        /*002b*/ 	.byte	0x42, 0x65, 0x66, 0x6f, 0x72, 0x65, 0x20, 0x73, 0x68, 0x75, 0x66, 0x66, 0x6c, 0x65, 0x3a, 0x20
        /*003b*/ 	.byte	0x54, 0x68, 0x72, 0x65, 0x61, 0x64, 0x20, 0x25, 0x64, 0x20, 0x66, 0x69, 0x6e, 0x61, 0x6c, 0x20
        /*004b*/ 	.byte	0x76, 0x61, 0x6c, 0x75, 0x65, 0x20, 0x3d, 0x20, 0x25, 0x64, 0x0a, 0x00
.L_0:


//--------------------- .nv.shared.reserved.0     --------------------------
	.section	.nv.shared.reserved.0,"aw",@nobits
	.weak		__nv_reservedSMEM_offset_0_alias
	.size		__nv_reservedSMEM_offset_0_alias, 0, 64
	.other		__nv_reservedSMEM_offset_0_alias,@"STO_CUDA_RESERVED_SHARED STV_DEFAULT"
__nv_reservedSMEM_offset_0_alias:
	.zero		0
	.zero		64


//--------------------- .nv.constant0._Z10warpReducev --------------------------
	.section	.nv.constant0._Z10warpReducev,"a",@progbits
	.sectionflags	@""
	.align	4
.nv.constant0._Z10warpReducev:
	.zero		896


//--------------------- SYMBOLS --------------------------

	.type		.nv.reservedSmem.offset0,@object
	.size		.nv.reservedSmem.offset0,0x4
	.type		vprintf,@function
